//
// Generated by NVIDIA NVVM Compiler
//
// Compiler Build ID: CL-36424714
// Cuda compilation tools, release 13.0, V13.0.88
// Based on NVVM 20.0.0
//

.version 9.0
.target sm_100
.address_size 64

	// .globl	_Z13cudaMatrixAddPfS_S_ii

.visible .entry _Z13cudaMatrixAddPfS_S_ii(
	.param .u64 .ptr .align 1 _Z13cudaMatrixAddPfS_S_ii_param_0,
	.param .u64 .ptr .align 1 _Z13cudaMatrixAddPfS_S_ii_param_1,
	.param .u64 .ptr .align 1 _Z13cudaMatrixAddPfS_S_ii_param_2,
	.param .u32 _Z13cudaMatrixAddPfS_S_ii_param_3,
	.param .u32 _Z13cudaMatrixAddPfS_S_ii_param_4
)
{
	.reg .pred 	%p<4>;
	.reg .b32 	%r<14>;
	.reg .b32 	%f<4>;
	.reg .b64 	%rd<11>;

	ld.param.u64 	%rd1, [_Z13cudaMatrixAddPfS_S_ii_param_0];
	ld.param.u64 	%rd2, [_Z13cudaMatrixAddPfS_S_ii_param_1];
	ld.param.u64 	%rd3, [_Z13cudaMatrixAddPfS_S_ii_param_2];
	ld.param.u32 	%r4, [_Z13cudaMatrixAddPfS_S_ii_param_3];
	ld.param.u32 	%r5, [_Z13cudaMatrixAddPfS_S_ii_param_4];
	mov.u32 	%r6, %ctaid.x;
	mov.u32 	%r7, %ntid.x;
	mov.u32 	%r8, %tid.x;
	mad.lo.s32 	%r1, %r6, %r7, %r8;
	mov.u32 	%r9, %ctaid.y;
	mov.u32 	%r10, %ntid.y;
	mov.u32 	%r11, %tid.y;
	mad.lo.s32 	%r12, %r9, %r10, %r11;
	setp.ge.s32 	%p1, %r1, %r4;
	setp.ge.s32 	%p2, %r12, %r5;
	or.pred  	%p3, %p1, %p2;
	@%p3 bra 	$L__BB0_2;
	cvta.to.global.u64 	%rd4, %rd1;
	cvta.to.global.u64 	%rd5, %rd2;
	cvta.to.global.u64 	%rd6, %rd3;
	mad.lo.s32 	%r13, %r5, %r1, %r12;
	mul.wide.s32 	%rd7, %r13, 4;
	add.s64 	%rd8, %rd4, %rd7;
	ld.global.f32 	%f1, [%rd8];
	add.s64 	%rd9, %rd5, %rd7;
	ld.global.f32 	%f2, [%rd9];
	add.f32 	%f3, %f1, %f2;
	add.s64 	%rd10, %rd6, %rd7;
	st.global.f32 	[%rd10], %f3;
$L__BB0_2:
	ret;

}
	// .globl	_Z14cudaMatrixMultPfS_S_i
.visible .entry _Z14cudaMatrixMultPfS_S_i(
	.param .u64 .ptr .align 1 _Z14cudaMatrixMultPfS_S_i_param_0,
	.param .u64 .ptr .align 1 _Z14cudaMatrixMultPfS_S_i_param_1,
	.param .u64 .ptr .align 1 _Z14cudaMatrixMultPfS_S_i_param_2,
	.param .u32 _Z14cudaMatrixMultPfS_S_i_param_3
)
{
	.reg .pred 	%p<10>;
	.reg .b32 	%r<81>;
	.reg .b32 	%f<56>;
	.reg .b64 	%rd<48>;

	ld.param.u64 	%rd6, [_Z14cudaMatrixMultPfS_S_i_param_0];
	ld.param.u64 	%rd7, [_Z14cudaMatrixMultPfS_S_i_param_1];
	ld.param.u64 	%rd5, [_Z14cudaMatrixMultPfS_S_i_param_2];
	ld.param.u32 	%r44, [_Z14cudaMatrixMultPfS_S_i_param_3];
	cvta.to.global.u64 	%rd1, %rd7;
	cvta.to.global.u64 	%rd2, %rd6;
	mov.u32 	%r45, %ctaid.x;
	mov.u32 	%r46, %ntid.x;
	mov.u32 	%r47, %tid.x;
	mad.lo.s32 	%r1, %r45, %r46, %r47;
	mov.u32 	%r48, %ctaid.y;
	mov.u32 	%r49, %ntid.y;
	mul.lo.s32 	%r2, %r48, %r49;
	mov.u32 	%r3, %tid.y;
	add.s32 	%r50, %r2, %r3;
	max.s32 	%r51, %r1, %r50;
	setp.ge.s32 	%p1, %r51, %r44;
	@%p1 bra 	$L__BB1_12;
	cvta.to.global.u64 	%rd8, %rd5;
	mul.lo.s32 	%r5, %r44, %r1;
	add.s32 	%r53, %r5, %r50;
	mul.wide.s32 	%rd9, %r53, 4;
	add.s64 	%rd3, %rd8, %rd9;
	mov.b32 	%r79, 0;
	st.global.u32 	[%rd3], %r79;
	and.b32  	%r6, %r44, 7;
	setp.lt.u32 	%p2, %r44, 8;
	mov.f32 	%f53, 0f00000000;
	@%p2 bra 	$L__BB1_4;
	and.b32  	%r79, %r44, 2147483640;
	neg.s32 	%r77, %r79;
	add.s32 	%r54, %r3, %r44;
	add.s32 	%r76, %r54, %r2;
	shl.b32 	%r10, %r44, 3;
	shl.b32 	%r55, %r44, 1;
	add.s32 	%r75, %r50, %r55;
	mad.lo.s32 	%r74, %r44, 3, %r50;
	shl.b32 	%r56, %r44, 2;
	add.s32 	%r73, %r50, %r56;
	mad.lo.s32 	%r72, %r44, 5, %r50;
	mad.lo.s32 	%r71, %r44, 6, %r50;
	mad.lo.s32 	%r70, %r44, 7, %r50;
	add.s64 	%rd4, %rd2, 16;
	mov.f32 	%f53, 0f00000000;
	mov.u32 	%r68, %r5;
	mov.u32 	%r69, %r50;
$L__BB1_3:
	.pragma "nounroll";
	mul.wide.s32 	%rd10, %r68, 4;
	add.s64 	%rd11, %rd4, %rd10;
	ld.global.f32 	%f10, [%rd11+-16];
	mul.wide.u32 	%rd12, %r69, 4;
	add.s64 	%rd13, %rd1, %rd12;
	ld.global.f32 	%f11, [%rd13];
	fma.rn.f32 	%f12, %f10, %f11, %f53;
	st.global.f32 	[%rd3], %f12;
	ld.global.f32 	%f13, [%rd11+-12];
	mul.wide.u32 	%rd14, %r76, 4;
	add.s64 	%rd15, %rd1, %rd14;
	ld.global.f32 	%f14, [%rd15];
	fma.rn.f32 	%f15, %f13, %f14, %f12;
	st.global.f32 	[%rd3], %f15;
	ld.global.f32 	%f16, [%rd11+-8];
	mul.wide.u32 	%rd16, %r75, 4;
	add.s64 	%rd17, %rd1, %rd16;
	ld.global.f32 	%f17, [%rd17];
	fma.rn.f32 	%f18, %f16, %f17, %f15;
	st.global.f32 	[%rd3], %f18;
	ld.global.f32 	%f19, [%rd11+-4];
	mul.wide.u32 	%rd18, %r74, 4;
	add.s64 	%rd19, %rd1, %rd18;
	ld.global.f32 	%f20, [%rd19];
	fma.rn.f32 	%f21, %f19, %f20, %f18;
	st.global.f32 	[%rd3], %f21;
	ld.global.f32 	%f22, [%rd11];
	mul.wide.u32 	%rd20, %r73, 4;
	add.s64 	%rd21, %rd1, %rd20;
	ld.global.f32 	%f23, [%rd21];
	fma.rn.f32 	%f24, %f22, %f23, %f21;
	st.global.f32 	[%rd3], %f24;
	ld.global.f32 	%f25, [%rd11+4];
	mul.wide.u32 	%rd22, %r72, 4;
	add.s64 	%rd23, %rd1, %rd22;
	ld.global.f32 	%f26, [%rd23];
	fma.rn.f32 	%f27, %f25, %f26, %f24;
	st.global.f32 	[%rd3], %f27;
	ld.global.f32 	%f28, [%rd11+8];
	mul.wide.u32 	%rd24, %r71, 4;
	add.s64 	%rd25, %rd1, %rd24;
	ld.global.f32 	%f29, [%rd25];
	fma.rn.f32 	%f30, %f28, %f29, %f27;
	st.global.f32 	[%rd3], %f30;
	ld.global.f32 	%f31, [%rd11+12];
	mul.wide.u32 	%rd26, %r70, 4;
	add.s64 	%rd27, %rd1, %rd26;
	ld.global.f32 	%f32, [%rd27];
	fma.rn.f32 	%f53, %f31, %f32, %f30;
	st.global.f32 	[%rd3], %f53;
	add.s32 	%r77, %r77, 8;
	add.s32 	%r76, %r76, %r10;
	add.s32 	%r75, %r75, %r10;
	add.s32 	%r74, %r74, %r10;
	add.s32 	%r73, %r73, %r10;
	add.s32 	%r72, %r72, %r10;
	add.s32 	%r71, %r71, %r10;
	add.s32 	%r70, %r70, %r10;
	add.s32 	%r69, %r69, %r10;
	add.s32 	%r68, %r68, 8;
	setp.ne.s32 	%p3, %r77, 0;
	@%p3 bra 	$L__BB1_3;
$L__BB1_4:
	setp.eq.s32 	%p4, %r6, 0;
	@%p4 bra 	$L__BB1_12;
	and.b32  	%r38, %r44, 3;
	setp.lt.u32 	%p5, %r6, 4;
	@%p5 bra 	$L__BB1_7;
	add.s32 	%r57, %r79, %r5;
	mul.wide.s32 	%rd28, %r57, 4;
	add.s64 	%rd29, %rd2, %rd28;
	ld.global.f32 	%f33, [%rd29];
	mad.lo.s32 	%r58, %r79, %r44, %r50;
	mul.wide.u32 	%rd30, %r58, 4;
	add.s64 	%rd31, %rd1, %rd30;
	ld.global.f32 	%f34, [%rd31];
	fma.rn.f32 	%f35, %f33, %f34, %f53;
	st.global.f32 	[%rd3], %f35;
	ld.global.f32 	%f36, [%rd29+4];
	add.s32 	%r59, %r58, %r44;
	mul.wide.u32 	%rd32, %r59, 4;
	add.s64 	%rd33, %rd1, %rd32;
	ld.global.f32 	%f37, [%rd33];
	fma.rn.f32 	%f38, %f36, %f37, %f35;
	st.global.f32 	[%rd3], %f38;
	ld.global.f32 	%f39, [%rd29+8];
	add.s32 	%r60, %r59, %r44;
	mul.wide.u32 	%rd34, %r60, 4;
	add.s64 	%rd35, %rd1, %rd34;
	ld.global.f32 	%f40, [%rd35];
	fma.rn.f32 	%f41, %f39, %f40, %f38;
	st.global.f32 	[%rd3], %f41;
	ld.global.f32 	%f42, [%rd29+12];
	add.s32 	%r61, %r60, %r44;
	mul.wide.u32 	%rd36, %r61, 4;
	add.s64 	%rd37, %rd1, %rd36;
	ld.global.f32 	%f43, [%rd37];
	fma.rn.f32 	%f53, %f42, %f43, %f41;
	st.global.f32 	[%rd3], %f53;
	add.s32 	%r79, %r79, 4;
$L__BB1_7:
	setp.eq.s32 	%p6, %r38, 0;
	@%p6 bra 	$L__BB1_12;
	setp.eq.s32 	%p7, %r38, 1;
	@%p7 bra 	$L__BB1_10;
	add.s32 	%r62, %r79, %r5;
	mul.wide.s32 	%rd38, %r62, 4;
	add.s64 	%rd39, %rd2, %rd38;
	ld.global.f32 	%f44, [%rd39];
	mad.lo.s32 	%r63, %r79, %r44, %r50;
	mul.wide.u32 	%rd40, %r63, 4;
	add.s64 	%rd41, %rd1, %rd40;
	ld.global.f32 	%f45, [%rd41];
	fma.rn.f32 	%f46, %f44, %f45, %f53;
	st.global.f32 	[%rd3], %f46;
	ld.global.f32 	%f47, [%rd39+4];
	add.s32 	%r64, %r63, %r44;
	mul.wide.u32 	%rd42, %r64, 4;
	add.s64 	%rd43, %rd1, %rd42;
	ld.global.f32 	%f48, [%rd43];
	fma.rn.f32 	%f53, %f47, %f48, %f46;
	st.global.f32 	[%rd3], %f53;
	add.s32 	%r79, %r79, 2;
$L__BB1_10:
	and.b32  	%r65, %r44, 1;
	setp.eq.b32 	%p8, %r65, 1;
	not.pred 	%p9, %p8;
	@%p9 bra 	$L__BB1_12;
	add.s32 	%r66, %r79, %r5;
	mul.wide.s32 	%rd44, %r66, 4;
	add.s64 	%rd45, %rd2, %rd44;
	ld.global.f32 	%f49, [%rd45];
	mad.lo.s32 	%r67, %r79, %r44, %r50;
	mul.wide.u32 	%rd46, %r67, 4;
	add.s64 	%rd47, %rd1, %rd46;
	ld.global.f32 	%f50, [%rd47];
	fma.rn.f32 	%f51, %f49, %f50, %f53;
	st.global.f32 	[%rd3], %f51;
$L__BB1_12:
	ret;

}


// ===== COMPILED SASS (sm_100) =====

	.target	sm_100

	.elftype	@"ET_EXEC"


//--------------------- .note.nv.tkinfo           --------------------------
	.section	.note.nv.tkinfo,"",@"SHT_NOTE"
	.sectionflags	@"SHF_NOTE_NV_TKINFO"
	.tkinfo
        /*0018*/ 	.word	0x00000002
        /*0030*/ 	.string	""
        /*0030*/ 	.string	"ptxas"
        /*0030*/ 	.string	"Cuda compilation tools, release 13.0, V13.0.88"
        /*0030*/ 	.string	"Build cuda_13.0.r13.0/compiler.36424714_0"
        /*0030*/ 	.string	"-arch sm_100 -m 64 "



//--------------------- .note.nv.cuinfo           --------------------------
	.section	.note.nv.cuinfo,"",@"SHT_NOTE"
	.sectionflags	@"SHF_NOTE_NV_CUINFO"
        /*0018*/ 	.short	0x0002
        /*001a*/ 	.short	0x0064
        /*001c*/ 	.short	0x0082
	.zero		2


//--------------------- .nv.info                  --------------------------
	.section	.nv.info,"",@"SHT_CUDA_INFO"
	.align	4


	//----- nvinfo : EIATTR_REGCOUNT
	.align		4
        /*0000*/ 	.byte	0x04, 0x2f
        /*0002*/ 	.short	(.L_1 - .L_0)
	.align		4
.L_0:
        /*0004*/ 	.word	index@(_Z13cudaMatrixAddPfS_S_ii)
        /*0008*/ 	.word	0x0000000c


	//----- nvinfo : EIATTR_FRAME_SIZE
	.align		4
.L_1:
        /*000c*/ 	.byte	0x04, 0x11
        /*000e*/ 	.short	(.L_3 - .L_2)
	.align		4
.L_2:
        /*0010*/ 	.word	index@(_Z13cudaMatrixAddPfS_S_ii)
        /*0014*/ 	.word	0x00000000


	//----- nvinfo : EIATTR_REGCOUNT
	.align		4
.L_3:
        /*0018*/ 	.byte	0x04, 0x2f
        /*001a*/ 	.short	(.L_5 - .L_4)
	.align		4
.L_4:
        /*001c*/ 	.word	index@(_Z14cudaMatrixMultPfS_S_i)
        /*0020*/ 	.word	0x00000020


	//----- nvinfo : EIATTR_FRAME_SIZE
	.align		4
.L_5:
        /*0024*/ 	.byte	0x04, 0x11
        /*0026*/ 	.short	(.L_7 - .L_6)
	.align		4
.L_6:
        /*0028*/ 	.word	index@(_Z14cudaMatrixMultPfS_S_i)
        /*002c*/ 	.word	0x00000000


	//----- nvinfo : EIATTR_MIN_STACK_SIZE
	.align		4
.L_7:
        /*0030*/ 	.byte	0x04, 0x12
        /*0032*/ 	.short	(.L_9 - .L_8)
	.align		4
.L_8:
        /*0034*/ 	.word	index@(_Z14cudaMatrixMultPfS_S_i)
        /*0038*/ 	.word	0x00000000


	//----- nvinfo : EIATTR_MIN_STACK_SIZE
	.align		4
.L_9:
        /*003c*/ 	.byte	0x04, 0x12
        /*003e*/ 	.short	(.L_11 - .L_10)
	.align		4
.L_10:
        /*0040*/ 	.word	index@(_Z13cudaMatrixAddPfS_S_ii)
        /*0044*/ 	.word	0x00000000
.L_11:


//--------------------- .nv.compat                --------------------------
	.section	.nv.compat,"",@"SHT_CUDA_COMPAT_INFO"
	.align	4
        /*0000*/ 	.byte	0x02, 0x09, 0x00, 0x00, 0x02, 0x02, 0x01, 0x00, 0x02, 0x05, 0x05, 0x00, 0x03, 0x07, 0x01, 0x01
        /*0010*/ 	.byte	0x02, 0x03, 0x00, 0x00, 0x02, 0x06, 0x01, 0x00, 0x04, 0x0b, 0x08, 0x00, 0x09, 0x00, 0x00, 0x00
        /*0020*/ 	.byte	0x00, 0x00, 0x00, 0x00


//--------------------- .nv.info._Z14cudaMatrixMultPfS_S_i --------------------------
	.section	.nv.info._Z14cudaMatrixMultPfS_S_i,"",@"SHT_CUDA_INFO"
	.sectionflags	@""
	.align	4


	//----- nvinfo : EIATTR_CUDA_API_VERSION
	.align		4
        /*0000*/ 	.byte	0x04, 0x37
        /*0002*/ 	.short	(.L_13 - .L_12)
.L_12:
        /*0004*/ 	.word	0x00000082


	//----- nvinfo : EIATTR_KPARAM_INFO
	.align		4
.L_13:
        /*0008*/ 	.byte	0x04, 0x17
        /*000a*/ 	.short	(.L_15 - .L_14)
.L_14:
        /*000c*/ 	.word	0x00000000
        /*0010*/ 	.short	0x0003
        /*0012*/ 	.short	0x0018
        /*0014*/ 	.byte	0x00, 0xf0, 0x11, 0x00


	//----- nvinfo : EIATTR_KPARAM_INFO
	.align		4
.L_15:
        /*0018*/ 	.byte	0x04, 0x17
        /*001a*/ 	.short	(.L_17 - .L_16)
.L_16:
        /*001c*/ 	.word	0x00000000
        /*0020*/ 	.short	0x0002
        /*0022*/ 	.short	0x0010
        /*0024*/ 	.byte	0x00, 0xf5, 0x21, 0x00


	//----- nvinfo : EIATTR_KPARAM_INFO
	.align		4
.L_17:
        /*0028*/ 	.byte	0x04, 0x17
        /*002a*/ 	.short	(.L_19 - .L_18)
.L_18:
        /*002c*/ 	.word	0x00000000
        /*0030*/ 	.short	0x0001
        /*0032*/ 	.short	0x0008
        /*0034*/ 	.byte	0x00, 0xf5, 0x21, 0x00


	//----- nvinfo : EIATTR_KPARAM_INFO
	.align		4
.L_19:
        /*0038*/ 	.byte	0x04, 0x17
        /*003a*/ 	.short	(.L_21 - .L_20)
.L_20:
        /*003c*/ 	.word	0x00000000
        /*0040*/ 	.short	0x0000
        /*0042*/ 	.short	0x0000
        /*0044*/ 	.byte	0x00, 0xf5, 0x21, 0x00


	//----- nvinfo : EIATTR_SPARSE_MMA_MASK
	.align		4
.L_21:
        /*0048*/ 	.byte	0x03, 0x50
        /*004a*/ 	.short	0x0000


	//----- nvinfo : EIATTR_MAXREG_COUNT
	.align		4
        /*004c*/ 	.byte	0x03, 0x1b
        /*004e*/ 	.short	0x00ff


	//----- nvinfo : EIATTR_MERCURY_ISA_VERSION
	.align		4
        /*0050*/ 	.byte	0x03, 0x5f
        /*0052*/ 	.short	0x0101


	//----- nvinfo : EIATTR_VRC_CTA_INIT_COUNT
	.align		4
        /*0054*/ 	.byte	0x02, 0x4a
	.zero		1
	.zero		1


	//----- nvinfo : EIATTR_EXIT_INSTR_OFFSETS
	.align		4
        /*0058*/ 	.byte	0x04, 0x1c
        /*005a*/ 	.short	(.L_23 - .L_22)


	//   ....[0]....
.L_22:
        /*005c*/ 	.word	0x000000d0


	//   ....[1]....
        /*0060*/ 	.word	0x00000610


	//   ....[2]....
        /*0064*/ 	.word	0x00000830


	//   ....[3]....
        /*0068*/ 	.word	0x00000990


	//   ....[4]....
        /*006c*/ 	.word	0x00000a40


	//----- nvinfo : EIATTR_CBANK_PARAM_SIZE
	.align		4
.L_23:
        /*0070*/ 	.byte	0x03, 0x19
        /*0072*/ 	.short	0x001c


	//----- nvinfo : EIATTR_PARAM_CBANK
	.align		4
        /*0074*/ 	.byte	0x04, 0x0a
        /*0076*/ 	.short	(.L_25 - .L_24)
	.align		4
.L_24:
        /*0078*/ 	.word	index@(.nv.constant0._Z14cudaMatrixMultPfS_S_i)
        /*007c*/ 	.short	0x0380
        /*007e*/ 	.short	0x001c


	//----- nvinfo : EIATTR_SW_WAR
	.align		4
.L_25:
        /*0080*/ 	.byte	0x04, 0x36
        /*0082*/ 	.short	(.L_27 - .L_26)
.L_26:
        /*0084*/ 	.word	0x00000008
.L_27:


//--------------------- .nv.info._Z13cudaMatrixAddPfS_S_ii --------------------------
	.section	.nv.info._Z13cudaMatrixAddPfS_S_ii,"",@"SHT_CUDA_INFO"
	.sectionflags	@""
	.align	4


	//----- nvinfo : EIATTR_CUDA_API_VERSION
	.align		4
        /*0000*/ 	.byte	0x04, 0x37
        /*0002*/ 	.short	(.L_29 - .L_28)
.L_28:
        /*0004*/ 	.word	0x00000082


	//----- nvinfo : EIATTR_KPARAM_INFO
	.align		4
.L_29:
        /*0008*/ 	.byte	0x04, 0x17
        /*000a*/ 	.short	(.L_31 - .L_30)
.L_30:
        /*000c*/ 	.word	0x00000000
        /*0010*/ 	.short	0x0004
        /*0012*/ 	.short	0x001c
        /*0014*/ 	.byte	0x00, 0xf0, 0x11, 0x00


	//----- nvinfo : EIATTR_KPARAM_INFO
	.align		4
.L_31:
        /*0018*/ 	.byte	0x04, 0x17
        /*001a*/ 	.short	(.L_33 - .L_32)
.L_32:
        /*001c*/ 	.word	0x00000000
        /*0020*/ 	.short	0x0003
        /*0022*/ 	.short	0x0018
        /*0024*/ 	.byte	0x00, 0xf0, 0x11, 0x00


	//----- nvinfo : EIATTR_KPARAM_INFO
	.align		4
.L_33:
        /*0028*/ 	.byte	0x04, 0x17
        /*002a*/ 	.short	(.L_35 - .L_34)
.L_34:
        /*002c*/ 	.word	0x00000000
        /*0030*/ 	.short	0x0002
        /*0032*/ 	.short	0x0010
        /*0034*/ 	.byte	0x00, 0xf5, 0x21, 0x00


	//----- nvinfo : EIATTR_KPARAM_INFO
	.align		4
.L_35:
        /*0038*/ 	.byte	0x04, 0x17
        /*003a*/ 	.short	(.L_37 - .L_36)
.L_36:
        /*003c*/ 	.word	0x00000000
        /*0040*/ 	.short	0x0001
        /*0042*/ 	.short	0x0008
        /*0044*/ 	.byte	0x00, 0xf5, 0x21, 0x00


	//----- nvinfo : EIATTR_KPARAM_INFO
	.align		4
.L_37:
        /*0048*/ 	.byte	0x04, 0x17
        /*004a*/ 	.short	(.L_39 - .L_38)
.L_38:
        /*004c*/ 	.word	0x00000000
        /*0050*/ 	.short	0x0000
        /*0052*/ 	.short	0x0000
        /*0054*/ 	.byte	0x00, 0xf5, 0x21, 0x00


	//----- nvinfo : EIATTR_SPARSE_MMA_MASK
	.align		4
.L_39:
        /*0058*/ 	.byte	0x03, 0x50
        /*005a*/ 	.short	0x0000


	//----- nvinfo : EIATTR_MAXREG_COUNT
	.align		4
        /*005c*/ 	.byte	0x03, 0x1b
        /*005e*/ 	.short	0x00ff


	//----- nvinfo : EIATTR_MERCURY_ISA_VERSION
	.align		4
        /*0060*/ 	.byte	0x03, 0x5f
        /*0062*/ 	.short	0x0101


	//----- nvinfo : EIATTR_VRC_CTA_INIT_COUNT
	.align		4
        /*0064*/ 	.byte	0x02, 0x4a
	.zero		1
	.zero		1


	//----- nvinfo : EIATTR_EXIT_INSTR_OFFSETS
	.align		4
        /*0068*/ 	.byte	0x04, 0x1c
        /*006a*/ 	.short	(.L_41 - .L_40)


	//   ....[0]....
.L_40:
        /*006c*/ 	.word	0x000000c0


	//   ....[1]....
        /*0070*/ 	.word	0x00000190


	//----- nvinfo : EIATTR_CBANK_PARAM_SIZE
	.align		4
.L_41:
        /*0074*/ 	.byte	0x03, 0x19
        /*0076*/ 	.short	0x0020


	//----- nvinfo : EIATTR_PARAM_CBANK
	.align		4
        /*0078*/ 	.byte	0x04, 0x0a
        /*007a*/ 	.short	(.L_43 - .L_42)
	.align		4
.L_42:
        /*007c*/ 	.word	index@(.nv.constant0._Z13cudaMatrixAddPfS_S_ii)
        /*0080*/ 	.short	0x0380
        /*0082*/ 	.short	0x0020


	//----- nvinfo : EIATTR_SW_WAR
	.align		4
.L_43:
        /*0084*/ 	.byte	0x04, 0x36
        /*0086*/ 	.short	(.L_45 - .L_44)
.L_44:
        /*0088*/ 	.word	0x00000008
.L_45:


//--------------------- .nv.callgraph             --------------------------
	.section	.nv.callgraph,"",@"SHT_CUDA_CALLGRAPH"
	.align	4
	.sectionentsize	8
	.align		4
        /*0000*/ 	.word	0x00000000
	.align		4
        /*0004*/ 	.word	0xffffffff
	.align		4
        /*0008*/ 	.word	0x00000000
	.align		4
        /*000c*/ 	.word	0xfffffffe
	.align		4
        /*0010*/ 	.word	0x00000000
	.align		4
        /*0014*/ 	.word	0xfffffffd
	.align		4
        /*0018*/ 	.word	0x00000000
	.align		4
        /*001c*/ 	.word	0xfffffffc


//--------------------- .text._Z14cudaMatrixMultPfS_S_i --------------------------
	.section	.text._Z14cudaMatrixMultPfS_S_i,"ax",@progbits
	.align	128
        .global         _Z14cudaMatrixMultPfS_S_i
        .type           _Z14cudaMatrixMultPfS_S_i,@function
        .size           _Z14cudaMatrixMultPfS_S_i,(.L_x_6 - _Z14cudaMatrixMultPfS_S_i)
        .other          _Z14cudaMatrixMultPfS_S_i,@"STO_CUDA_ENTRY STV_DEFAULT"
_Z14cudaMatrixMultPfS_S_i:
.text._Z14cudaMatrixMultPfS_S_i:
[----:B------:R-:W-:Y:S01]  /*0000*/  LDC R1, c[0x0][0x37c] ;  /* 0x0000df00ff017b82 */ /* 0x000fe20000000800 */
[----:B------:R-:W0:Y:S07]  /*0010*/  S2R R3, SR_TID.X ;  /* 0x0000000000037919 */ /* 0x000e2e0000002100 */
[----:B------:R-:W1:Y:S01]  /*0020*/  S2UR UR4, SR_CTAID.Y ;  /* 0x00000000000479c3 */ /* 0x000e620000002600 */
[----:B------:R-:W2:Y:S07]  /*0030*/  S2R R7, SR_TID.Y ;  /* 0x0000000000077919 */ /* 0x000eae0000002200 */
[----:B------:R-:W0:Y:S08]  /*0040*/  S2UR UR6, SR_CTAID.X ;  /* 0x00000000000679c3 */ /* 0x000e300000002500 */
[----:B------:R-:W0:Y:S01]  /*0050*/  LDC R2, c[0x0][0x360] ;  /* 0x0000d800ff027b82 */ /* 0x000e220000000800 */
[----:B------:R-:W1:Y:S07]  /*0060*/  LDCU UR5, c[0x0][0x364] ;  /* 0x00006c80ff0577ac */ /* 0x000e6e0008000800 */
[----:B------:R-:W3:Y:S01]  /*0070*/  LDC R0, c[0x0][0x398] ;  /* 0x0000e600ff007b82 */ /* 0x000ee20000000800 */
[----:B-1----:R-:W-:Y:S01]  /*0080*/  UIMAD UR4, UR4, UR5, URZ ;  /* 0x00000005040472a4 */ /* 0x002fe2000f8e02ff */
[----:B0-----:R-:W-:-:S05]  /*0090*/  IMAD R2, R2, UR6, R3 ;  /* 0x0000000602027c24 */ /* 0x001fca000f8e0203 */
[----:B--2---:R-:W-:-:S04]  /*00a0*/  IADD3 R3, PT, PT, R7, UR4, RZ ;  /* 0x0000000407037c10 */ /* 0x004fc8000fffe0ff */
[----:B------:R-:W-:-:S04]  /*00b0*/  VIMNMX R5, PT, PT, R2, R3, !PT ;  /* 0x0000000302057248 */ /* 0x000fc80007fe0100 */
[----:B---3--:R-:W-:-:S13]  /*00c0*/  ISETP.GE.AND P0, PT, R5, R0, PT ;  /* 0x000000000500720c */ /* 0x008fda0003f06270 */
[----:B------:R-:W-:Y:S05]  /*00d0*/  @P0 EXIT ;  /* 0x000000000000094d */ /* 0x000fea0003800000 */
[----:B------:R-:W0:Y:S01]  /*00e0*/  LDC.64 R14, c[0x0][0x390] ;  /* 0x0000e400ff0e7b82 */ /* 0x000e220000000a00 */
[----:B------:R-:W1:Y:S01]  /*00f0*/  LDCU.64 UR8, c[0x0][0x358] ;  /* 0x00006b00ff0877ac */ /* 0x000e620008000a00 */
[----:B------:R-:W-:Y:S01]  /*0100*/  IMAD R2, R2, R0, RZ ;  /* 0x0000000002027224 */ /* 0x000fe200078e02ff */
[C---:B------:R-:W-:Y:S02]  /*0110*/  ISETP.GE.U32.AND P1, PT, R0.reuse, 0x8, PT ;  /* 0x000000080000780c */ /* 0x040fe40003f26070 */
[----:B------:R-:W-:Y:S02]  /*0120*/  LOP3.LUT R4, R0, 0x7, RZ, 0xc0, !PT ;  /* 0x0000000700047812 */ /* 0x000fe400078ec0ff */
[----:B------:R-:W-:Y:S02]  /*0130*/  IADD3 R5, PT, PT, R3, R2, RZ ;  /* 0x0000000203057210 */ /* 0x000fe40007ffe0ff */
[----:B------:R-:W-:Y:S02]  /*0140*/  ISETP.NE.AND P0, PT, R4, RZ, PT ;  /* 0x000000ff0400720c */ /* 0x000fe40003f05270 */
[----:B------:R-:W-:Y:S01]  /*0150*/  MOV R12, RZ ;  /* 0x000000ff000c7202 */ /* 0x000fe20000000f00 */
[----:B0-----:R-:W-:-:S04]  /*0160*/  IMAD.WIDE R14, R5, 0x4, R14 ;  /* 0x00000004050e7825 */ /* 0x001fc800078e020e */
[----:B------:R-:W-:Y:S01]  /*0170*/  HFMA2 R5, -RZ, RZ, 0, 0 ;  /* 0x00000000ff057431 */ /* 0x000fe200000001ff */
[----:B-1----:R0:W-:Y:S01]  /*0180*/  STG.E desc[UR8][R14.64], RZ ;  /* 0x000000ff0e007986 */ /* 0x0021e2000c101908 */
[----:B------:R-:W-:Y:S05]  /*0190*/  @!P1 BRA `(.L_x_0) ;  /* 0x00000004001c9947 */ /* 0x000fea0003800000 */
[----:B------:R-:W1:Y:S01]  /*01a0*/  LDCU.64 UR6, c[0x0][0x380] ;  /* 0x00007000ff0677ac */ /* 0x000e620008000a00 */
[C---:B------:R-:W-:Y:S01]  /*01b0*/  LOP3.LUT R5, R0.reuse, 0x7ffffff8, RZ, 0xc0, !PT ;  /* 0x7ffffff800057812 */ /* 0x040fe200078ec0ff */
[C---:B------:R-:W-:Y:S01]  /*01c0*/  IMAD R9, R0.reuse, 0x3, R3 ;  /* 0x0000000300097824 */ /* 0x040fe200078e0203 */
[C---:B------:R-:W-:Y:S01]  /*01d0*/  IADD3 R8, PT, PT, R0.reuse, UR4, R7 ;  /* 0x0000000400087c10 */ /* 0x040fe2000fffe007 */
[C-C-:B------:R-:W-:Y:S01]  /*01e0*/  IMAD R13, R0.reuse, 0x5, R3.reuse ;  /* 0x00000005000d7824 */ /* 0x140fe200078e0203 */
[CC--:B------:R-:W-:Y:S01]  /*01f0*/  LEA R7, R0.reuse, R3.reuse, 0x1 ;  /* 0x0000000300077211 */ /* 0x0c0fe200078e08ff */
[C-C-:B------:R-:W-:Y:S01]  /*0200*/  IMAD R25, R0.reuse, 0x6, R3.reuse ;  /* 0x0000000600197824 */ /* 0x140fe200078e0203 */
[C---:B------:R-:W-:Y:S01]  /*0210*/  LEA R11, R0.reuse, R3, 0x2 ;  /* 0x00000003000b7211 */ /* 0x040fe200078e10ff */
[----:B------:R-:W-:Y:S01]  /*0220*/  IMAD R27, R0, 0x7, R3 ;  /* 0x00000007001b7824 */ /* 0x000fe200078e0203 */
[----:B------:R-:W-:Y:S02]  /*0230*/  MOV R12, RZ ;  /* 0x000000ff000c7202 */ /* 0x000fe40000000f00 */
[----:B------:R-:W-:-:S02]  /*0240*/  MOV R10, R2 ;  /* 0x00000002000a7202 */ /* 0x000fc40000000f00 */
[----:B------:R-:W-:Y:S02]  /*0250*/  MOV R29, R3 ;  /* 0x00000003001d7202 */ /* 0x000fe40000000f00 */
[----:B------:R-:W-:Y:S01]  /*0260*/  IADD3 R6, PT, PT, -R5, RZ, RZ ;  /* 0x000000ff05067210 */ /* 0x000fe20007ffe1ff */
[----:B-1----:R-:W-:-:S04]  /*0270*/  UIADD3 UR5, UP0, UPT, UR6, 0x10, URZ ;  /* 0x0000001006057890 */ /* 0x002fc8000ff1e0ff */
[----:B------:R-:W-:-:S12]  /*0280*/  UIADD3.X UR6, UPT, UPT, URZ, UR7, URZ, UP0, !UPT ;  /* 0x00000007ff067290 */ /* 0x000fd800087fe4ff */
.L_x_1:
[----:B------:R-:W1:Y:S01]  /*0290*/  LDC.64 R16, c[0x0][0x388] ;  /* 0x0000e200ff107b82 */ /* 0x000e620000000a00 */
[----:B------:R-:W-:Y:S02]  /*02a0*/  MOV R20, UR5 ;  /* 0x0000000500147c02 */ /* 0x000fe40008000f00 */
[----:B------:R-:W-:-:S03]  /*02b0*/  MOV R21, UR6 ;  /* 0x0000000600157c02 */ /* 0x000fc60008000f00 */
[----:B------:R-:W-:-:S05]  /*02c0*/  IMAD.WIDE R20, R10, 0x4, R20 ;  /* 0x000000040a147825 */ /* 0x000fca00078e0214 */
[----:B--2---:R-:W2:Y:S01]  /*02d0*/  LDG.E R23, desc[UR8][R20.64+-0x10] ;  /* 0xfffff00814177981 */ /* 0x004ea2000c1e1900 */
[----:B-1----:R-:W-:-:S06]  /*02e0*/  IMAD.WIDE.U32 R18, R29, 0x4, R16 ;  /* 0x000000041d127825 */ /* 0x002fcc00078e0010 */
[----:B------:R-:W2:Y:S02]  /*02f0*/  LDG.E R18, desc[UR8][R18.64] ;  /* 0x0000000812127981 */ /* 0x000ea4000c1e1900 */
[----:B--2---:R-:W-:Y:S01]  /*0300*/  FFMA R12, R23, R18, R12 ;  /* 0x00000012170c7223 */ /* 0x004fe2000000000c */
[----:B------:R-:W-:-:S04]  /*0310*/  IMAD.WIDE.U32 R18, R8, 0x4, R16 ;  /* 0x0000000408127825 */ /* 0x000fc800078e0010 */
[----:B------:R1:W-:Y:S04]  /*0320*/  STG.E desc[UR8][R14.64], R12 ;  /* 0x0000000c0e007986 */ /* 0x0003e8000c101908 */
[----:B------:R-:W2:Y:S04]  /*0330*/  LDG.E R22, desc[UR8][R18.64] ;  /* 0x0000000812167981 */ /* 0x000ea8000c1e1900 */
[----:B------:R-:W2:Y:S02]  /*0340*/  LDG.E R23, desc[UR8][R20.64+-0xc] ;  /* 0xfffff40814177981 */ /* 0x000ea4000c1e1900 */
[----:B--2---:R-:W-:Y:S01]  /*0350*/  FFMA R24, R23, R22, R12 ;  /* 0x0000001617187223 */ /* 0x004fe2000000000c */
[----:B------:R-:W-:-:S04]  /*0360*/  IMAD.WIDE.U32 R22, R7, 0x4, R16 ;  /* 0x0000000407167825 */ /* 0x000fc800078e0010 */
[----:B------:R2:W-:Y:S04]  /*0370*/  STG.E desc[UR8][R14.64], R24 ;  /* 0x000000180e007986 */ /* 0x0005e8000c101908 */
[----:B------:R-:W3:Y:S04]  /*0380*/  LDG.E R23, desc[UR8][R22.64] ;  /* 0x0000000816177981 */ /* 0x000ee8000c1e1900 */
[----:B------:R-:W3:Y:S02]  /*0390*/  LDG.E R26, desc[UR8][R20.64+-0x8] ;  /* 0xfffff808141a7981 */ /* 0x000ee4000c1e1900 */
[----:B---3--:R-:W-:Y:S01]  /*03a0*/  FFMA R26, R26, R23, R24 ;  /* 0x000000171a1a7223 */ /* 0x008fe20000000018 */
[----:B------:R-:W-:-:S04]  /*03b0*/  IMAD.WIDE.U32 R22, R9, 0x4, R16 ;  /* 0x0000000409167825 */ /* 0x000fc800078e0010 */
[----:B------:R3:W-:Y:S04]  /*03c0*/  STG.E desc[UR8][R14.64], R26 ;  /* 0x0000001a0e007986 */ /* 0x0007e8000c101908 */
[----:B-1----:R-:W4:Y:S04]  /*03d0*/  LDG.E R12, desc[UR8][R22.64] ;  /* 0x00000008160c7981 */ /* 0x002f28000c1e1900 */
[----:B------:R-:W4:Y:S02]  /*03e0*/  LDG.E R19, desc[UR8][R20.64+-0x4] ;  /* 0xfffffc0814137981 */ /* 0x000f24000c1e1900 */
[----:B----4-:R-:W-:Y:S01]  /*03f0*/  FFMA R12, R19, R12, R26 ;  /* 0x0000000c130c7223 */ /* 0x010fe2000000001a */
[----:B------:R-:W-:-:S04]  /*0400*/  IMAD.WIDE.U32 R18, R11, 0x4, R16 ;  /* 0x000000040b127825 */ /* 0x000fc800078e0010 */
[----:B------:R1:W-:Y:S04]  /*0410*/  STG.E desc[UR8][R14.64], R12 ;  /* 0x0000000c0e007986 */ /* 0x0003e8000c101908 */
[----:B------:R-:W4:Y:S04]  /*0420*/  LDG.E R19, desc[UR8][R18.64] ;  /* 0x0000000812137981 */ /* 0x000f28000c1e1900 */
[----:B--2---:R-:W4:Y:S02]  /*0430*/  LDG.E R24, desc[UR8][R20.64] ;  /* 0x0000000814187981 */ /* 0x004f24000c1e1900 */
[----:B----4-:R-:W-:Y:S01]  /*0440*/  FFMA R24, R24, R19, R12 ;  /* 0x0000001318187223 */ /* 0x010fe2000000000c */
[----:B------:R-:W-:-:S04]  /*0450*/  IMAD.WIDE.U32 R18, R13, 0x4, R16 ;  /* 0x000000040d127825 */ /* 0x000fc800078e0010 */
[----:B------:R2:W-:Y:S04]  /*0460*/  STG.E desc[UR8][R14.64], R24 ;  /* 0x000000180e007986 */ /* 0x0005e8000c101908 */
[----:B---3--:R-:W3:Y:S04]  /*0470*/  LDG.E R26, desc[UR8][R18.64] ;  /* 0x00000008121a7981 */ /* 0x008ee8000c1e1900 */
[----:B------:R-:W3:Y:S02]  /*0480*/  LDG.E R23, desc[UR8][R20.64+0x4] ;  /* 0x0000040814177981 */ /* 0x000ee4000c1e1900 */
[----:B---3--:R-:W-:Y:S01]  /*0490*/  FFMA R26, R23, R26, R24 ;  /* 0x0000001a171a7223 */ /* 0x008fe20000000018 */
[----:B------:R-:W-:-:S04]  /*04a0*/  IMAD.WIDE.U32 R22, R25, 0x4, R16 ;  /* 0x0000000419167825 */ /* 0x000fc800078e0010 */
[----:B------:R2:W-:Y:S04]  /*04b0*/  STG.E desc[UR8][R14.64], R26 ;  /* 0x0000001a0e007986 */ /* 0x0005e8000c101908 */
[----:B------:R-:W3:Y:S04]  /*04c0*/  LDG.E R23, desc[UR8][R22.64] ;  /* 0x0000000816177981 */ /* 0x000ee8000c1e1900 */
[----:B-1----:R-:W3:Y:S01]  /*04d0*/  LDG.E R12, desc[UR8][R20.64+0x8] ;  /* 0x00000808140c7981 */ /* 0x002ee2000c1e1900 */
[----:B------:R-:W-:Y:S01]  /*04e0*/  IMAD.WIDE.U32 R16, R27, 0x4, R16 ;  /* 0x000000041b107825 */ /* 0x000fe200078e0010 */
[----:B------:R-:W-:-:S03]  /*04f0*/  IADD3 R6, PT, PT, R6, 0x8, RZ ;  /* 0x0000000806067810 */ /* 0x000fc60007ffe0ff */
[----:B---3--:R-:W-:-:S05]  /*0500*/  FFMA R28, R12, R23, R26 ;  /* 0x000000170c1c7223 */ /* 0x008fca000000001a */
[----:B------:R2:W-:Y:S04]  /*0510*/  STG.E desc[UR8][R14.64], R28 ;  /* 0x0000001c0e007986 */ /* 0x0005e8000c101908 */
[----:B------:R-:W3:Y:S04]  /*0520*/  LDG.E R12, desc[UR8][R20.64+0xc] ;  /* 0x00000c08140c7981 */ /* 0x000ee8000c1e1900 */
[----:B------:R-:W3:Y:S01]  /*0530*/  LDG.E R17, desc[UR8][R16.64] ;  /* 0x0000000810117981 */ /* 0x000ee2000c1e1900 */
[----:B------:R-:W-:Y:S02]  /*0540*/  ISETP.NE.AND P1, PT, R6, RZ, PT ;  /* 0x000000ff0600720c */ /* 0x000fe40003f25270 */
[----:B------:R-:W-:-:S02]  /*0550*/  LEA R8, R0, R8, 0x3 ;  /* 0x0000000800087211 */ /* 0x000fc400078e18ff */
[C---:B------:R-:W-:Y:S02]  /*0560*/  LEA R7, R0.reuse, R7, 0x3 ;  /* 0x0000000700077211 */ /* 0x040fe400078e18ff */
[C---:B------:R-:W-:Y:S02]  /*0570*/  LEA R9, R0.reuse, R9, 0x3 ;  /* 0x0000000900097211 */ /* 0x040fe400078e18ff */
[C---:B------:R-:W-:Y:S02]  /*0580*/  LEA R11, R0.reuse, R11, 0x3 ;  /* 0x0000000b000b7211 */ /* 0x040fe400078e18ff */
[C---:B------:R-:W-:Y:S02]  /*0590*/  LEA R13, R0.reuse, R13, 0x3 ;  /* 0x0000000d000d7211 */ /* 0x040fe400078e18ff */
[C---:B------:R-:W-:Y:S02]  /*05a0*/  LEA R25, R0.reuse, R25, 0x3 ;  /* 0x0000001900197211 */ /* 0x040fe400078e18ff */
[----:B------:R-:W-:-:S02]  /*05b0*/  LEA R27, R0, R27, 0x3 ;  /* 0x0000001b001b7211 */ /* 0x000fc400078e18ff */
[----:B------:R-:W-:Y:S02]  /*05c0*/  LEA R29, R0, R29, 0x3 ;  /* 0x0000001d001d7211 */ /* 0x000fe400078e18ff */
[----:B------:R-:W-:Y:S01]  /*05d0*/  IADD3 R10, PT, PT, R10, 0x8, RZ ;  /* 0x000000080a0a7810 */ /* 0x000fe20007ffe0ff */
[----:B---3--:R-:W-:-:S05]  /*05e0*/  FFMA R12, R12, R17, R28 ;  /* 0x000000110c0c7223 */ /* 0x008fca000000001c */
[----:B------:R2:W-:Y:S01]  /*05f0*/  STG.E desc[UR8][R14.64], R12 ;  /* 0x0000000c0e007986 */ /* 0x0005e2000c101908 */
[----:B------:R-:W-:Y:S05]  /*0600*/  @P1 BRA `(.L_x_1) ;  /* 0xfffffffc00201947 */ /* 0x000fea000383ffff */
.L_x_0:
[----:B------:R-:W-:Y:S05]  /*0610*/  @!P0 EXIT ;  /* 0x000000000000894d */ /* 0x000fea0003800000 */
[----:B------:R-:W-:Y:S02]  /*0620*/  ISETP.GE.U32.AND P0, PT, R4, 0x4, PT ;  /* 0x000000040400780c */ /* 0x000fe40003f06070 */
[----:B------:R-:W-:-:S04]  /*0630*/  LOP3.LUT R18, R0, 0x3, RZ, 0xc0, !PT ;  /* 0x0000000300127812 */ /* 0x000fc800078ec0ff */
[----:B------:R-:W-:-:S07]  /*0640*/  ISETP.NE.AND P1, PT, R18, RZ, PT ;  /* 0x000000ff1200720c */ /* 0x000fce0003f25270 */
[----:B------:R-:W-:Y:S06]  /*0650*/  @!P0 BRA `(.L_x_2) ;  /* 0x0000000000748947 */ /* 0x000fec0003800000 */
[----:B------:R-:W1:Y:S01]  /*0660*/  LDC.64 R6, c[0x0][0x388] ;  /* 0x0000e200ff067b82 */ /* 0x000e620000000a00 */
[----:B------:R-:W-:Y:S01]  /*0670*/  IADD3 R13, PT, PT, R2, R5, RZ ;  /* 0x00000005020d7210 */ /* 0x000fe20007ffe0ff */
[----:B------:R-:W-:-:S06]  /*0680*/  IMAD R17, R5, R0, R3 ;  /* 0x0000000005117224 */ /* 0x000fcc00078e0203 */
[----:B------:R-:W3:Y:S01]  /*0690*/  LDC.64 R8, c[0x0][0x380] ;  /* 0x0000e000ff087b82 */ /* 0x000ee20000000a00 */
[----:B-1----:R-:W-:-:S06]  /*06a0*/  IMAD.WIDE.U32 R10, R17, 0x4, R6 ;  /* 0x00000004110a7825 */ /* 0x002fcc00078e0006 */
[----:B------:R-:W4:Y:S01]  /*06b0*/  LDG.E R10, desc[UR8][R10.64] ;  /* 0x000000080a0a7981 */ /* 0x000f22000c1e1900 */
[----:B---3--:R-:W-:-:S05]  /*06c0*/  IMAD.WIDE R8, R13, 0x4, R8 ;  /* 0x000000040d087825 */ /* 0x008fca00078e0208 */
[----:B------:R-:W4:Y:S01]  /*06d0*/  LDG.E R13, desc[UR8][R8.64] ;  /* 0x00000008080d7981 */ /* 0x000f22000c1e1900 */
[----:B------:R-:W-:Y:S01]  /*06e0*/  IADD3 R17, PT, PT, R17, R0, RZ ;  /* 0x0000000011117210 */ /* 0x000fe20007ffe0ff */
[----:B----4-:R-:W-:-:S04]  /*06f0*/  FFMA R19, R13, R10, R12 ;  /* 0x0000000a0d137223 */ /* 0x010fc8000000000c */
[C---:B--2---:R-:W-:Y:S01]  /*0700*/  IMAD.WIDE.U32 R12, R17.reuse, 0x4, R6 ;  /* 0x00000004110c7825 */ /* 0x044fe200078e0006 */
[----:B------:R1:W-:Y:S05]  /*0710*/  STG.E desc[UR8][R14.64], R19 ;  /* 0x000000130e007986 */ /* 0x0003ea000c101908 */
[----:B------:R-:W2:Y:S04]  /*0720*/  LDG.E R12, desc[UR8][R12.64] ;  /* 0x000000080c0c7981 */ /* 0x000ea8000c1e1900 */
[----:B------:R-:W2:Y:S01]  /*0730*/  LDG.E R4, desc[UR8][R8.64+0x4] ;  /* 0x0000040808047981 */ /* 0x000ea2000c1e1900 */
[----:B------:R-:W-:-:S05]  /*0740*/  IADD3 R23, PT, PT, R17, R0, RZ ;  /* 0x0000000011177210 */ /* 0x000fca0007ffe0ff */
[----:B------:R-:W-:-:S04]  /*0750*/  IMAD.WIDE.U32 R16, R23, 0x4, R6 ;  /* 0x0000000417107825 */ /* 0x000fc800078e0006 */
[----:B--2---:R-:W-:-:S05]  /*0760*/  FFMA R21, R4, R12, R19 ;  /* 0x0000000c04157223 */ /* 0x004fca0000000013 */
[----:B------:R1:W-:Y:S04]  /*0770*/  STG.E desc[UR8][R14.64], R21 ;  /* 0x000000150e007986 */ /* 0x0003e8000c101908 */
        /* <DEDUP_REMOVED lines=8> */
[----:B------:R-:W-:Y:S01]  /*0800*/  IADD3 R5, PT, PT, R5, 0x4, RZ ;  /* 0x0000000405057810 */ /* 0x000fe20007ffe0ff */
[----:B--2---:R-:W-:-:S05]  /*0810*/  FFMA R12, R12, R6, R11 ;  /* 0x000000060c0c7223 */ /* 0x004fca000000000b */
[----:B------:R1:W-:Y:S02]  /*0820*/  STG.E desc[UR8][R14.64], R12 ;  /* 0x0000000c0e007986 */ /* 0x0003e4000c101908 */
.L_x_2:
[----:B------:R-:W-:Y:S05]  /*0830*/  @!P1 EXIT ;  /* 0x000000000000994d */ /* 0x000fea0003800000 */
[----:B------:R-:W-:Y:S02]  /*0840*/  ISETP.NE.AND P0, PT, R18, 0x1, PT ;  /* 0x000000011200780c */ /* 0x000fe40003f05270 */
[----:B------:R-:W-:-:S04]  /*0850*/  LOP3.LUT R4, R0, 0x1, RZ, 0xc0, !PT ;  /* 0x0000000100047812 */ /* 0x000fc800078ec0ff */
[----:B------:R-:W-:-:S07]  /*0860*/  ISETP.NE.U32.AND P1, PT, R4, 0x1, PT ;  /* 0x000000010400780c */ /* 0x000fce0003f25070 */
        /* <DEDUP_REMOVED lines=9> */
[----:B------:R-:W-:-:S05]  /*0900*/  IADD3 R17, PT, PT, R17, R0, RZ ;  /* 0x0000000011117210 */ /* 0x000fca0007ffe0ff */
[----:B------:R-:W-:-:S04]  /*0910*/  IMAD.WIDE.U32 R6, R17, 0x4, R6 ;  /* 0x0000000411067825 */ /* 0x000fc800078e0006 */
[----:B----4-:R-:W-:-:S05]  /*0920*/  FFMA R13, R13, R10, R12 ;  /* 0x0000000a0d0d7223 */ /* 0x010fca000000000c */
[----:B------:R3:W-:Y:S04]  /*0930*/  STG.E desc[UR8][R14.64], R13 ;  /* 0x0000000d0e007986 */ /* 0x0007e8000c101908 */
[----:B--2---:R-:W2:Y:S04]  /*0940*/  LDG.E R12, desc[UR8][R8.64+0x4] ;  /* 0x00000408080c7981 */ /* 0x004ea8000c1e1900 */
[----:B------:R-:W2:Y:S01]  /*0950*/  LDG.E R6, desc[UR8][R6.64] ;  /* 0x0000000806067981 */ /* 0x000ea2000c1e1900 */
[----:B------:R-:W-:Y:S01]  /*0960*/  IADD3 R5, PT, PT, R5, 0x2, RZ ;  /* 0x0000000205057810 */ /* 0x000fe20007ffe0ff */
[----:B--2---:R-:W-:-:S05]  /*0970*/  FFMA R12, R12, R6, R13 ;  /* 0x000000060c0c7223 */ /* 0x004fca000000000d */
[----:B------:R3:W-:Y:S02]  /*0980*/  STG.E desc[UR8][R14.64], R12 ;  /* 0x0000000c0e007986 */ /* 0x0007e4000c101908 */
.L_x_3:
[----:B------:R-:W-:Y:S05]  /*0990*/  @P1 EXIT ;  /* 0x000000000000194d */ /* 0x000fea0003800000 */
[----:B------:R-:W4:Y:S01]  /*09a0*/  LDC.64 R6, c[0x0][0x380] ;  /* 0x0000e000ff067b82 */ /* 0x000f220000000a00 */
[----:B-1----:R-:W-:Y:S01]  /*09b0*/  IADD3 R11, PT, PT, R2, R5, RZ ;  /* 0x00000005020b7210 */ /* 0x002fe20007ffe0ff */
[----:B------:R-:W-:-:S06]  /*09c0*/  IMAD R5, R5, R0, R3 ;  /* 0x0000000005057224 */ /* 0x000fcc00078e0203 */
[----:B------:R-:W1:Y:S01]  /*09d0*/  LDC.64 R8, c[0x0][0x388] ;  /* 0x0000e200ff087b82 */ /* 0x000e620000000a00 */
[----:B----4-:R-:W-:-:S06]  /*09e0*/  IMAD.WIDE R2, R11, 0x4, R6 ;  /* 0x000000040b027825 */ /* 0x010fcc00078e0206 */
[----:B------:R-:W4:Y:S01]  /*09f0*/  LDG.E R3, desc[UR8][R2.64] ;  /* 0x0000000802037981 */ /* 0x000f22000c1e1900 */
[----:B-1----:R-:W-:-:S06]  /*0a00*/  IMAD.WIDE.U32 R4, R5, 0x4, R8 ;  /* 0x0000000405047825 */ /* 0x002fcc00078e0008 */
[----:B------:R-:W4:Y:S02]  /*0a10*/  LDG.E R4, desc[UR8][R4.64] ;  /* 0x0000000804047981 */ /* 0x000f24000c1e1900 */
[----:B----4-:R-:W-:-:S05]  /*0a20*/  FFMA R7, R3, R4, R12 ;  /* 0x0000000403077223 */ /* 0x010fca000000000c */
[----:B------:R-:W-:Y:S01]  /*0a30*/  STG.E desc[UR8][R14.64], R7 ;  /* 0x000000070e007986 */ /* 0x000fe2000c101908 */
[----:B------:R-:W-:Y:S05]  /*0a40*/  EXIT ;  /* 0x000000000000794d */ /* 0x000fea0003800000 */
.L_x_4:
[----:B------:R-:W-:-:S00]  /*0a50*/  BRA `(.L_x_4) ;  /* 0xfffffffc00fc7947 */ /* 0x000fc0000383ffff */
[----:B------:R-:W-:-:S00]  /*0a60*/  NOP ;  /* 0x0000000000007918 */ /* 0x000fc00000000000 */
        /* <DEDUP_REMOVED lines=9> */
.L_x_6:


//--------------------- .text._Z13cudaMatrixAddPfS_S_ii --------------------------
	.section	.text._Z13cudaMatrixAddPfS_S_ii,"ax",@progbits
	.align	128
        .global         _Z13cudaMatrixAddPfS_S_ii
        .type           _Z13cudaMatrixAddPfS_S_ii,@function
        .size           _Z13cudaMatrixAddPfS_S_ii,(.L_x_7 - _Z13cudaMatrixAddPfS_S_ii)
        .other          _Z13cudaMatrixAddPfS_S_ii,@"STO_CUDA_ENTRY STV_DEFAULT"
_Z13cudaMatrixAddPfS_S_ii:
.text._Z13cudaMatrixAddPfS_S_ii:
[----:B------:R-:W-:Y:S01]  /*0000*/  LDC R1, c[0x0][0x37c] ;  /* 0x0000df00ff017b82 */ /* 0x000fe20000000800 */
[----:B------:R-:W0:Y:S07]  /*0010*/  S2R R2, SR_TID.Y ;  /* 0x0000000000027919 */ /* 0x000e2e0000002200 */
[----:B------:R-:W1:Y:S01]  /*0020*/  LDC R0, c[0x0][0x360] ;  /* 0x0000d800ff007b82 */ /* 0x000e620000000800 */
[----:B------:R-:W2:Y:S01]  /*0030*/  LDCU.64 UR6, c[0x0][0x398] ;  /* 0x00007300ff0677ac */ /* 0x000ea20008000a00 */
[----:B------:R-:W1:Y:S06]  /*0040*/  S2R R3, SR_TID.X ;  /* 0x0000000000037919 */ /* 0x000e6c0000002100 */
[----:B------:R-:W0:Y:S08]  /*0050*/  S2UR UR5, SR_CTAID.Y ;  /* 0x00000000000579c3 */ /* 0x000e300000002600 */
[----:B------:R-:W0:Y:S08]  /*0060*/  LDC R7, c[0x0][0x364] ;  /* 0x0000d900ff077b82 */ /* 0x000e300000000800 */
[----:B------:R-:W1:Y:S01]  /*0070*/  S2UR UR4, SR_CTAID.X ;  /* 0x00000000000479c3 */ /* 0x000e620000002500 */
[----:B0-----:R-:W-:-:S05]  /*0080*/  IMAD R7, R7, UR5, R2 ;  /* 0x0000000507077c24 */ /* 0x001fca000f8e0202 */
[----:B--2---:R-:W-:Y:S01]  /*0090*/  ISETP.GE.AND P0, PT, R7, UR7, PT ;  /* 0x0000000707007c0c */ /* 0x004fe2000bf06270 */
[----:B-1----:R-:W-:-:S05]  /*00a0*/  IMAD R0, R0, UR4, R3 ;  /* 0x0000000400007c24 */ /* 0x002fca000f8e0203 */
[----:B------:R-:W-:-:S13]  /*00b0*/  ISETP.GE.OR P0, PT, R0, UR6, P0 ;  /* 0x0000000600007c0c */ /* 0x000fda0008706670 */
[----:B------:R-:W-:Y:S05]  /*00c0*/  @P0 EXIT ;  /* 0x000000000000094d */ /* 0x000fea0003800000 */
[----:B------:R-:W0:Y:S01]  /*00d0*/  LDC.64 R2, c[0x0][0x380] ;  /* 0x0000e000ff027b82 */ /* 0x000e220000000a00 */
[----:B------:R-:W1:Y:S01]  /*00e0*/  LDCU.64 UR4, c[0x0][0x358] ;  /* 0x00006b00ff0477ac */ /* 0x000e620008000a00 */
[----:B------:R-:W-:-:S06]  /*00f0*/  IMAD R9, R0, UR7, R7 ;  /* 0x0000000700097c24 */ /* 0x000fcc000f8e0207 */
[----:B------:R-:W2:Y:S08]  /*0100*/  LDC.64 R4, c[0x0][0x388] ;  /* 0x0000e200ff047b82 */ /* 0x000eb00000000a00 */
[----:B------:R-:W3:Y:S01]  /*0110*/  LDC.64 R6, c[0x0][0x390] ;  /* 0x0000e400ff067b82 */ /* 0x000ee20000000a00 */
[----:B0-----:R-:W-:-:S06]  /*0120*/  IMAD.WIDE R2, R9, 0x4, R2 ;  /* 0x0000000409027825 */ /* 0x001fcc00078e0202 */
[----:B-1----:R-:W4:Y:S01]  /*0130*/  LDG.E R2, desc[UR4][R2.64] ;  /* 0x0000000402027981 */ /* 0x002f22000c1e1900 */
[----:B--2---:R-:W-:-:S06]  /*0140*/  IMAD.WIDE R4, R9, 0x4, R4 ;  /* 0x0000000409047825 */ /* 0x004fcc00078e0204 */
[----:B------:R-:W4:Y:S01]  /*0150*/  LDG.E R5, desc[UR4][R4.64] ;  /* 0x0000000404057981 */ /* 0x000f22000c1e1900 */
[----:B---3--:R-:W-:-:S04]  /*0160*/  IMAD.WIDE R6, R9, 0x4, R6 ;  /* 0x0000000409067825 */ /* 0x008fc800078e0206 */
[----:B----4-:R-:W-:-:S05]  /*0170*/  FADD R9, R2, R5 ;  /* 0x0000000502097221 */ /* 0x010fca0000000000 */
[----:B------:R-:W-:Y:S01]  /*0180*/  STG.E desc[UR4][R6.64], R9 ;  /* 0x0000000906007986 */ /* 0x000fe2000c101904 */
[----:B------:R-:W-:Y:S05]  /*0190*/  EXIT ;  /* 0x000000000000794d */ /* 0x000fea0003800000 */
.L_x_5:
        /* <DEDUP_REMOVED lines=14> */
.L_x_7:


//--------------------- .nv.shared.reserved.0     --------------------------
	.section	.nv.shared.reserved.0,"aw",@nobits
	.weak		__nv_reservedSMEM_offset_0_alias
	.size		__nv_reservedSMEM_offset_0_alias, 0, 64
	.other		__nv_reservedSMEM_offset_0_alias,@"STO_CUDA_RESERVED_SHARED STV_DEFAULT"
__nv_reservedSMEM_offset_0_alias:
	.zero		0
	.zero		64


//--------------------- .nv.constant0._Z14cudaMatrixMultPfS_S_i --------------------------
	.section	.nv.constant0._Z14cudaMatrixMultPfS_S_i,"a",@progbits
	.sectionflags	@""
	.align	4
.nv.constant0._Z14cudaMatrixMultPfS_S_i:
	.zero		924


//--------------------- .nv.constant0._Z13cudaMatrixAddPfS_S_ii --------------------------
	.section	.nv.constant0._Z13cudaMatrixAddPfS_S_ii,"a",@progbits
	.sectionflags	@""
	.align	4
.nv.constant0._Z13cudaMatrixAddPfS_S_ii:
	.zero		928


//--------------------- SYMBOLS --------------------------

	.type		.nv.reservedSmem.offset0,@object
	.size		.nv.reservedSmem.offset0,0x4
